	.headerflags	@"EF_CUDA_TEXMODE_UNIFIED EF_CUDA_64BIT_ADDRESS EF_CUDA_SM89 EF_CUDA_VIRTUAL_SM(EF_CUDA_SM89)"
	.elftype	@"ET_EXEC"


//--------------------- .nv.info                  --------------------------
	.section	.nv.info,"",@"SHT_CUDA_INFO"
	.align	4


	//----- nvinfo : EIATTR_REGCOUNT
	.align		4
        /*0000*/ 	.byte	0x04, 0x2f
        /*0002*/ 	.short	(.L_5 - .L_4)
	.align		4
.L_4:
        /*0004*/ 	.word	index@(triton__0d1d2d3d4d5d6d7d8de9de)
        /*0008*/ 	.word	0x00000030


	//----- nvinfo : EIATTR_MAX_STACK_SIZE
	.align		4
.L_5:
        /*000c*/ 	.byte	0x04, 0x23
        /*000e*/ 	.short	(.L_7 - .L_6)
	.align		4
.L_6:
        /*0010*/ 	.word	index@($__internal_0_$__cuda_sm70_shflsync_bfly)
        /*0014*/ 	.word	0x00000000


	//----- nvinfo : EIATTR_MIN_STACK_SIZE
	.align		4
.L_7:
        /*0018*/ 	.byte	0x04, 0x12
        /*001a*/ 	.short	(.L_9 - .L_8)
	.align		4
.L_8:
        /*001c*/ 	.word	index@($__internal_0_$__cuda_sm70_shflsync_bfly)
        /*0020*/ 	.word	0x00000000


	//----- nvinfo : EIATTR_FRAME_SIZE
	.align		4
.L_9:
        /*0024*/ 	.byte	0x04, 0x11
        /*0026*/ 	.short	(.L_11 - .L_10)
	.align		4
.L_10:
        /*0028*/ 	.word	index@($__internal_0_$__cuda_sm70_shflsync_bfly)
        /*002c*/ 	.word	0x00000000


	//----- nvinfo : EIATTR_MAX_STACK_SIZE
	.align		4
.L_11:
        /*0030*/ 	.byte	0x04, 0x23
        /*0032*/ 	.short	(.L_13 - .L_12)
	.align		4
.L_12:
        /*0034*/ 	.word	index@(triton__0d1d2d3d4d5d6d7d8de9de)
        /*0038*/ 	.word	0x00000000


	//----- nvinfo : EIATTR_MIN_STACK_SIZE
	.align		4
.L_13:
        /*003c*/ 	.byte	0x04, 0x12
        /*003e*/ 	.short	(.L_15 - .L_14)
	.align		4
.L_14:
        /*0040*/ 	.word	index@(triton__0d1d2d3d4d5d6d7d8de9de)
        /*0044*/ 	.word	0x00000008


	//----- nvinfo : EIATTR_FRAME_SIZE
	.align		4
.L_15:
        /*0048*/ 	.byte	0x04, 0x11
        /*004a*/ 	.short	(.L_17 - .L_16)
	.align		4
.L_16:
        /*004c*/ 	.word	index@(triton__0d1d2d3d4d5d6d7d8de9de)
        /*0050*/ 	.word	0x00000008
.L_17:


//--------------------- .nv.info.triton__0d1d2d3d4d5d6d7d8de9de --------------------------
	.section	.nv.info.triton__0d1d2d3d4d5d6d7d8de9de,"",@"SHT_CUDA_INFO"
	.align	4


	//----- nvinfo : EIATTR_CUDA_API_VERSION
	.align		4
        /*0000*/ 	.byte	0x04, 0x37
        /*0002*/ 	.short	(.L_19 - .L_18)
.L_18:
        /*0004*/ 	.word	0x0000007b


	//----- nvinfo : EIATTR_PARAM_CBANK
	.align		4
.L_19:
        /*0008*/ 	.byte	0x04, 0x0a
        /*000a*/ 	.short	(.L_21 - .L_20)
	.align		4
.L_20:
        /*000c*/ 	.word	index@(.nv.constant0.triton__0d1d2d3d4d5d6d7d8de9de)
        /*0010*/ 	.short	0x0160
        /*0012*/ 	.short	0x0048


	//----- nvinfo : EIATTR_CBANK_PARAM_SIZE
	.align		4
.L_21:
        /*0014*/ 	.byte	0x03, 0x19
        /*0016*/ 	.short	0x0048


	//----- nvinfo : EIATTR_KPARAM_INFO
	.align		4
        /*0018*/ 	.byte	0x04, 0x17
        /*001a*/ 	.short	(.L_23 - .L_22)
.L_22:
        /*001c*/ 	.word	0x00000000
        /*0020*/ 	.short	0x0009
        /*0022*/ 	.short	0x0044
        /*0024*/ 	.byte	0x00, 0xf0, 0x11, 0x00


	//----- nvinfo : EIATTR_KPARAM_INFO
	.align		4
.L_23:
        /*0028*/ 	.byte	0x04, 0x17
        /*002a*/ 	.short	(.L_25 - .L_24)
.L_24:
        /*002c*/ 	.word	0x00000000
        /*0030*/ 	.short	0x0008
        /*0032*/ 	.short	0x0040
        /*0034*/ 	.byte	0x00, 0xf0, 0x11, 0x00


	//----- nvinfo : EIATTR_KPARAM_INFO
	.align		4
.L_25:
        /*0038*/ 	.byte	0x04, 0x17
        /*003a*/ 	.short	(.L_27 - .L_26)
.L_26:
        /*003c*/ 	.word	0x00000000
        /*0040*/ 	.short	0x0007
        /*0042*/ 	.short	0x0038
        /*0044*/ 	.byte	0x00, 0xf0, 0x21, 0x00


	//----- nvinfo : EIATTR_KPARAM_INFO
	.align		4
.L_27:
        /*0048*/ 	.byte	0x04, 0x17
        /*004a*/ 	.short	(.L_29 - .L_28)
.L_28:
        /*004c*/ 	.word	0x00000000
        /*0050*/ 	.short	0x0006
        /*0052*/ 	.short	0x0030
        /*0054*/ 	.byte	0x00, 0xf0, 0x21, 0x00


	//----- nvinfo : EIATTR_KPARAM_INFO
	.align		4
.L_29:
        /*0058*/ 	.byte	0x04, 0x17
        /*005a*/ 	.short	(.L_31 - .L_30)
.L_30:
        /*005c*/ 	.word	0x00000000
        /*0060*/ 	.short	0x0005
        /*0062*/ 	.short	0x0028
        /*0064*/ 	.byte	0x00, 0xf0, 0x21, 0x00


	//----- nvinfo : EIATTR_KPARAM_INFO
	.align		4
.L_31:
        /*0068*/ 	.byte	0x04, 0x17
        /*006a*/ 	.short	(.L_33 - .L_32)
.L_32:
        /*006c*/ 	.word	0x00000000
        /*0070*/ 	.short	0x0004
        /*0072*/ 	.short	0x0020
        /*0074*/ 	.byte	0x00, 0xf0, 0x21, 0x00


	//----- nvinfo : EIATTR_KPARAM_INFO
	.align		4
.L_33:
        /*0078*/ 	.byte	0x04, 0x17
        /*007a*/ 	.short	(.L_35 - .L_34)
.L_34:
        /*007c*/ 	.word	0x00000000
        /*0080*/ 	.short	0x0003
        /*0082*/ 	.short	0x0018
        /*0084*/ 	.byte	0x00, 0xf0, 0x21, 0x00


	//----- nvinfo : EIATTR_KPARAM_INFO
	.align		4
.L_35:
        /*0088*/ 	.byte	0x04, 0x17
        /*008a*/ 	.short	(.L_37 - .L_36)
.L_36:
        /*008c*/ 	.word	0x00000000
        /*0090*/ 	.short	0x0002
        /*0092*/ 	.short	0x0010
        /*0094*/ 	.byte	0x00, 0xf0, 0x21, 0x00


	//----- nvinfo : EIATTR_KPARAM_INFO
	.align		4
.L_37:
        /*0098*/ 	.byte	0x04, 0x17
        /*009a*/ 	.short	(.L_39 - .L_38)
.L_38:
        /*009c*/ 	.word	0x00000000
        /*00a0*/ 	.short	0x0001
        /*00a2*/ 	.short	0x0008
        /*00a4*/ 	.byte	0x00, 0xf0, 0x21, 0x00


	//----- nvinfo : EIATTR_KPARAM_INFO
	.align		4
.L_39:
        /*00a8*/ 	.byte	0x04, 0x17
        /*00aa*/ 	.short	(.L_41 - .L_40)
.L_40:
        /*00ac*/ 	.word	0x00000000
        /*00b0*/ 	.short	0x0000
        /*00b2*/ 	.short	0x0000
        /*00b4*/ 	.byte	0x00, 0xf0, 0x21, 0x00


	//----- nvinfo : EIATTR_MAXREG_COUNT
	.align		4
.L_41:
        /*00b8*/ 	.byte	0x03, 0x1b
        /*00ba*/ 	.short	0x00ff


	//----- nvinfo : EIATTR_EXTERNS
	.align		4
        /*00bc*/ 	.byte	0x04, 0x0f
        /*00be*/ 	.short	(.L_43 - .L_42)


	//   ....[0]....
	.align		4
.L_42:
        /*00c0*/ 	.word	index@(__assertfail)


	//----- nvinfo : EIATTR_COOP_GROUP_MASK_REGIDS
	.align		4
.L_43:
        /*00c4*/ 	.byte	0x04, 0x29
        /*00c6*/ 	.short	(.L_45 - .L_44)


	//   ....[0]....
.L_44:
        /*00c8*/ 	.word	0xffffffff


	//   ....[1]....
        /*00cc*/ 	.word	0xffffffff


	//   ....[2]....
        /*00d0*/ 	.word	0xffffffff


	//   ....[3]....
        /*00d4*/ 	.word	0xffffffff


	//   ....[4]....
        /*00d8*/ 	.word	0xffffffff


	//   ....[5]....
        /*00dc*/ 	.word	0xffffffff


	//   ....[6]....
        /*00e0*/ 	.word	0xffffffff


	//   ....[7]....
        /*00e4*/ 	.word	0xffffffff


	//   ....[8]....
        /*00e8*/ 	.word	0xffffffff


	//   ....[9]....
        /*00ec*/ 	.word	0xffffffff


	//   ....[10]....
        /*00f0*/ 	.word	0xffffffff


	//   ....[11]....
        /*00f4*/ 	.word	0xffffffff


	//   ....[12]....
        /*00f8*/ 	.word	0xffffffff


	//   ....[13]....
        /*00fc*/ 	.word	0xffffffff


	//   ....[14]....
        /*0100*/ 	.word	0xffffffff


	//   ....[15]....
        /*0104*/ 	.word	0xffffffff


	//   ....[16]....
        /*0108*/ 	.word	0xffffffff


	//   ....[17]....
        /*010c*/ 	.word	0xffffffff


	//   ....[18]....
        /*0110*/ 	.word	0xffffffff


	//   ....[19]....
        /*0114*/ 	.word	0xffffffff


	//   ....[20]....
        /*0118*/ 	.word	0xffffffff


	//----- nvinfo : EIATTR_COOP_GROUP_INSTR_OFFSETS
	.align		4
.L_45:
        /*011c*/ 	.byte	0x04, 0x28
        /*011e*/ 	.short	(.L_47 - .L_46)


	//   ....[0]....
.L_46:
        /*0120*/ 	.word	0x000004e0


	//   ....[1]....
        /*0124*/ 	.word	0x00000500


	//   ....[2]....
        /*0128*/ 	.word	0x00000520


	//   ....[3]....
        /*012c*/ 	.word	0x00000540


	//   ....[4]....
        /*0130*/ 	.word	0x00000560


	//   ....[5]....
        /*0134*/ 	.word	0x000005d0


	//   ....[6]....
        /*0138*/ 	.word	0x000005f0


	//   ....[7]....
        /*013c*/ 	.word	0x00000620


	//   ....[8]....
        /*0140*/ 	.word	0x00000e80


	//   ....[9]....
        /*0144*/ 	.word	0x00000ea0


	//   ....[10]....
        /*0148*/ 	.word	0x00000ec0


	//   ....[11]....
        /*014c*/ 	.word	0x00000ee0


	//   ....[12]....
        /*0150*/ 	.word	0x00000f00


	//   ....[13]....
        /*0154*/ 	.word	0x00001000


	//   ....[14]....
        /*0158*/ 	.word	0x00001020


	//   ....[15]....
        /*015c*/ 	.word	0x00001050


	//   ....[16]....
        /*0160*/ 	.word	0x000017b0


	//   ....[17]....
        /*0164*/ 	.word	0x000017f0


	//   ....[18]....
        /*0168*/ 	.word	0x00001830


	//   ....[19]....
        /*016c*/ 	.word	0x00001870


	//   ....[20]....
        /*0170*/ 	.word	0x000018b0


	//----- nvinfo : EIATTR_EXIT_INSTR_OFFSETS
	.align		4
.L_47:
        /*0174*/ 	.byte	0x04, 0x1c
        /*0176*/ 	.short	(.L_49 - .L_48)


	//   ....[0]....
.L_48:
        /*0178*/ 	.word	0x00001730


	//   ....[1]....
        /*017c*/ 	.word	0x00001750


	//----- nvinfo : EIATTR_MAX_THREADS
	.align		4
.L_49:
        /*0180*/ 	.byte	0x04, 0x05
        /*0182*/ 	.short	(.L_51 - .L_50)
.L_50:
        /*0184*/ 	.word	0x00000100
        /*0188*/ 	.word	0x00000001
        /*018c*/ 	.word	0x00000001


	//----- nvinfo : EIATTR_CRS_STACK_SIZE
	.align		4
.L_51:
        /*0190*/ 	.byte	0x04, 0x1e
        /*0192*/ 	.short	(.L_53 - .L_52)
.L_52:
        /*0194*/ 	.word	0x00000000
.L_53:


//--------------------- .nv.rel.action            --------------------------
	.section	.nv.rel.action,"",@"SHT_CUDA_RELOCINFO"
	.align	8
	.sectionentsize	8
        /*0000*/ 	.byte	0x73, 0x00, 0x00, 0x00, 0x00, 0x00, 0x00, 0x00, 0x00, 0x00, 0x00, 0x11, 0x25, 0x00, 0x05, 0x36


//--------------------- .nv.constant0.triton__0d1d2d3d4d5d6d7d8de9de --------------------------
	.section	.nv.constant0.triton__0d1d2d3d4d5d6d7d8de9de,"a",@progbits
	.align	4
.nv.constant0.triton__0d1d2d3d4d5d6d7d8de9de:
	.zero		424


//--------------------- .text.triton__0d1d2d3d4d5d6d7d8de9de --------------------------
	.section	.text.triton__0d1d2d3d4d5d6d7d8de9de,"ax",@progbits
	.sectionflags	@"SHF_BARRIERS=1"
	.sectioninfo	@"SHI_REGISTERS=48"
	.align	128
        .global         triton__0d1d2d3d4d5d6d7d8de9de
        .type           triton__0d1d2d3d4d5d6d7d8de9de,@function
        .size           triton__0d1d2d3d4d5d6d7d8de9de,(.L_x_5 - triton__0d1d2d3d4d5d6d7d8de9de)
        .other          triton__0d1d2d3d4d5d6d7d8de9de,@"STO_CUDA_ENTRY STV_DEFAULT"
triton__0d1d2d3d4d5d6d7d8de9de:
.text.triton__0d1d2d3d4d5d6d7d8de9de:
[----:B------:R-:W-:-:S02]  /*0000*/  MOV R1, c[0x0][0x28] ;  /* 0x00000a0000017a02 */ /* 0x000fc40000000f00 */
[----:B------:R-:W0:Y:S01]  /*0010*/  S2R R16, SR_TID.X ;  /* 0x0000000000107919 */ /* 0x000e220000002100 */
[----:B------:R-:W-:Y:S01]  /*0020*/  MOV R13, 0x2 ;  /* 0x00000002000d7802 */ /* 0x000fe20000000f00 */
[----:B------:R-:W-:Y:S01]  /*0030*/  ULDC.64 UR36, c[0x0][0x118] ;  /* 0x0000460000247ab9 */ /* 0x000fe20000000a00 */
[----:B------:R-:W-:Y:S01]  /*0040*/  IADD3 R1, R1, -0x8, RZ ;  /* 0xfffffff801017810 */ /* 0x000fe20007ffe0ff */
[----:B------:R-:W1:Y:S01]  /*0050*/  S2R R0, SR_CTAID.X ;  /* 0x0000000000007919 */ /* 0x000e620000002500 */
[----:B0-----:R-:W-:-:S04]  /*0060*/  SHF.L.U32 R45, R16, 0x2, RZ ;  /* 0x00000002102d7819 */ /* 0x001fc800000006ff */
[----:B------:R-:W-:-:S05]  /*0070*/  LOP3.LUT R45, R45, 0x3fc, RZ, 0xc0, !PT ;  /* 0x000003fc2d2d7812 */ /* 0x000fca00078ec0ff */
[----:B-1----:R-:W-:Y:S01]  /*0080*/  IMAD R44, R0, 0xe00, R45 ;  /* 0x00000e00002c7824 */ /* 0x002fe200078e022d */
[----:B------:R-:W-:-:S03]  /*0090*/  LOP3.LUT R3, R45, 0xc00, RZ, 0xfc, !PT ;  /* 0x00000c002d037812 */ /* 0x000fc600078efcff */
[C---:B------:R-:W-:Y:S01]  /*00a0*/  IMAD.WIDE R6, R44.reuse, R13, c[0x0][0x160] ;  /* 0x000058002c067625 */ /* 0x040fe200078e020d */
[----:B------:R-:W-:-:S05]  /*00b0*/  IADD3 R10, R44, 0x400, RZ ;  /* 0x000004002c0a7810 */ /* 0x000fca0007ffe0ff */
[----:B------:R-:W-:Y:S01]  /*00c0*/  IMAD.WIDE R10, R10, R13, c[0x0][0x160] ;  /* 0x000058000a0a7625 */ /* 0x000fe200078e020d */
[----:B------:R-:W2:Y:S01]  /*00d0*/  LDG.E.EL.64 R6, [R6.64] ;  /* 0x0000002406067981 */ /* 0x000ea2000c2e1b00 */
[----:B------:R-:W-:-:S04]  /*00e0*/  ISETP.GE.U32.AND P0, PT, R3, 0xe00, PT ;  /* 0x00000e000300780c */ /* 0x000fc80003f06070 */
[----:B------:R-:W3:Y:S01]  /*00f0*/  LDG.E.EL.64 R10, [R10.64] ;  /* 0x000000240a0a7981 */ /* 0x000ee2000c2e1b00 */
[----:B------:R-:W-:Y:S01]  /*0100*/  IADD3 R4, R44, 0x800, RZ ;  /* 0x000008002c047810 */ /* 0x000fe20007ffe0ff */
[----:B------:R-:W-:Y:S02]  /*0110*/  IMAD R12, R0, 0xe00, R3 ;  /* 0x00000e00000c7824 */ /* 0x000fe400078e0203 */
[----:B------:R-:W-:Y:S02]  /*0120*/  CS2R R2, SRZ ;  /* 0x0000000000027805 */ /* 0x000fe4000001ff00 */
[----:B------:R-:W-:-:S04]  /*0130*/  IMAD.WIDE R4, R4, R13, c[0x0][0x160] ;  /* 0x0000580004047625 */ /* 0x000fc800078e020d */
[----:B------:R-:W-:Y:S02]  /*0140*/  IMAD.WIDE R12, R12, R13, c[0x0][0x160] ;  /* 0x000058000c0c7625 */ /* 0x000fe400078e020d */
[----:B------:R-:W4:Y:S04]  /*0150*/  LDG.E.EL.64 R4, [R4.64] ;  /* 0x0000002404047981 */ /* 0x000f28000c2e1b00 */
[----:B------:R0:W5:Y:S01]  /*0160*/  @!P0 LDG.E.EL.64 R2, [R12.64] ;  /* 0x000000240c028981 */ /* 0x000162000c2e1b00 */
[C---:B------:R-:W-:Y:S02]  /*0170*/  LOP3.LUT P2, RZ, R16.reuse, 0x1f, RZ, 0xc0, !PT ;  /* 0x0000001f10ff7812 */ /* 0x040fe4000784c0ff */
[----:B------:R-:W-:Y:S02]  /*0180*/  ISETP.GE.AND P1, PT, R16, 0x8, PT ;  /* 0x000000081000780c */ /* 0x000fe40003f26270 */
[----:B--2---:R-:W-:-:S02]  /*0190*/  SHF.L.U32 R9, R6, 0x10, RZ ;  /* 0x0000001006097819 */ /* 0x004fc400000006ff */
[C---:B---3--:R-:W-:Y:S02]  /*01a0*/  SHF.L.U32 R14, R10.reuse, 0x10, RZ ;  /* 0x000000100a0e7819 */ /* 0x048fe400000006ff */
[----:B------:R-:W-:-:S03]  /*01b0*/  PRMT R10, R10, 0x7632, R10 ;  /* 0x000076320a0a7816 */ /* 0x000fc6000000000a */
[----:B------:R-:W-:Y:S01]  /*01c0*/  FMUL R14, R14, R14 ;  /* 0x0000000e0e0e7220 */ /* 0x000fe20000400000 */
[----:B------:R-:W-:Y:S01]  /*01d0*/  PRMT R6, R6, 0x7632, R6 ;  /* 0x0000763206067816 */ /* 0x000fe20000000006 */
[----:B------:R-:W-:Y:S02]  /*01e0*/  IMAD.U32 R10, R10, 0x10000, RZ ;  /* 0x000100000a0a7824 */ /* 0x000fe400078e00ff */
[----:B------:R-:W-:Y:S01]  /*01f0*/  FFMA R15, R9, R9, R14 ;  /* 0x00000009090f7223 */ /* 0x000fe2000000000e */
[C---:B------:R-:W-:Y:S02]  /*0200*/  SHF.L.U32 R14, R11.reuse, 0x10, RZ ;  /* 0x000000100b0e7819 */ /* 0x040fe400000006ff */
[----:B------:R-:W-:Y:S01]  /*0210*/  PRMT R11, R11, 0x7632, R11 ;  /* 0x000076320b0b7816 */ /* 0x000fe2000000000b */
[----:B0-----:R-:W-:Y:S01]  /*0220*/  FMUL R13, R10, R10 ;  /* 0x0000000a0a0d7220 */ /* 0x001fe20000400000 */
[----:B------:R-:W-:Y:S01]  /*0230*/  SHF.L.U32 R6, R6, 0x10, RZ ;  /* 0x0000001006067819 */ /* 0x000fe200000006ff */
[----:B------:R-:W-:Y:S01]  /*0240*/  FMUL R14, R14, R14 ;  /* 0x0000000e0e0e7220 */ /* 0x000fe20000400000 */
[----:B------:R-:W-:-:S02]  /*0250*/  SHF.L.U32 R9, R7, 0x10, RZ ;  /* 0x0000001007097819 */ /* 0x000fc400000006ff */
[----:B------:R-:W-:Y:S02]  /*0260*/  PRMT R7, R7, 0x7632, R7 ;  /* 0x0000763207077816 */ /* 0x000fe40000000007 */
[----:B------:R-:W-:Y:S01]  /*0270*/  SHF.L.U32 R11, R11, 0x10, RZ ;  /* 0x000000100b0b7819 */ /* 0x000fe200000006ff */
[----:B------:R-:W-:Y:S01]  /*0280*/  FFMA R13, R6, R6, R13 ;  /* 0x00000006060d7223 */ /* 0x000fe2000000000d */
[----:B-----5:R-:W-:Y:S01]  /*0290*/  SEL R2, R2, RZ, !P0 ;  /* 0x000000ff02027207 */ /* 0x020fe20004000000 */
[----:B------:R-:W-:Y:S01]  /*02a0*/  FFMA R14, R9, R9, R14 ;  /* 0x00000009090e7223 */ /* 0x000fe2000000000e */
[----:B------:R-:W-:Y:S01]  /*02b0*/  SHF.L.U32 R7, R7, 0x10, RZ ;  /* 0x0000001007077819 */ /* 0x000fe200000006ff */
[----:B------:R-:W-:Y:S01]  /*02c0*/  FMUL R10, R11, R11 ;  /* 0x0000000b0b0a7220 */ /* 0x000fe20000400000 */
[----:B----4-:R-:W-:Y:S01]  /*02d0*/  SHF.L.U32 R6, R4, 0x10, RZ ;  /* 0x0000001004067819 */ /* 0x010fe200000006ff */
[----:B------:R-:W-:Y:S01]  /*02e0*/  IMAD.U32 R9, R5, 0x10000, RZ ;  /* 0x0001000005097824 */ /* 0x000fe200078e00ff */
[----:B------:R-:W-:Y:S01]  /*02f0*/  PRMT R5, R2, 0x7632, R5 ;  /* 0x0000763202057816 */ /* 0x000fe20000000005 */
[----:B------:R-:W-:Y:S01]  /*0300*/  FFMA R10, R7, R7, R10 ;  /* 0x00000007070a7223 */ /* 0x000fe2000000000a */
[----:B------:R-:W-:Y:S01]  /*0310*/  SEL R3, R3, RZ, !P0 ;  /* 0x000000ff03037207 */ /* 0x000fe20004000000 */
[----:B------:R-:W-:Y:S01]  /*0320*/  FFMA R15, R6, R6, R15 ;  /* 0x00000006060f7223 */ /* 0x000fe2000000000f */
[----:B------:R-:W-:-:S02]  /*0330*/  PRMT R4, R4, 0x7632, R4 ;  /* 0x0000763204047816 */ /* 0x000fc40000000004 */
[----:B------:R-:W-:Y:S02]  /*0340*/  SHF.L.U32 R6, R2, 0x10, RZ ;  /* 0x0000001002067819 */ /* 0x000fe400000006ff */
[----:B------:R-:W-:Y:S02]  /*0350*/  SHF.L.U32 R7, R5, 0x10, RZ ;  /* 0x0000001005077819 */ /* 0x000fe400000006ff */
[----:B------:R-:W-:Y:S01]  /*0360*/  PRMT R2, R3, 0x7632, R2 ;  /* 0x0000763203027816 */ /* 0x000fe20000000002 */
[----:B------:R-:W-:Y:S01]  /*0370*/  FMUL R6, R6, R6 ;  /* 0x0000000606067220 */ /* 0x000fe20000400000 */
[----:B------:R-:W-:Y:S01]  /*0380*/  SHF.L.U32 R4, R4, 0x10, RZ ;  /* 0x0000001004047819 */ /* 0x000fe200000006ff */
[----:B------:R-:W-:Y:S01]  /*0390*/  FMUL R7, R7, R7 ;  /* 0x0000000707077220 */ /* 0x000fe20000400000 */
[----:B------:R-:W-:Y:S02]  /*03a0*/  SHF.L.U32 R3, R3, 0x10, RZ ;  /* 0x0000001003037819 */ /* 0x000fe400000006ff */
[----:B------:R-:W-:Y:S01]  /*03b0*/  PRMT R5, R5, 0x7632, R5 ;  /* 0x0000763205057816 */ /* 0x000fe20000000005 */
[----:B------:R-:W-:Y:S01]  /*03c0*/  FFMA R13, R4, R4, R13 ;  /* 0x00000004040d7223 */ /* 0x000fe2000000000d */
[----:B------:R-:W-:Y:S01]  /*03d0*/  SHF.L.U32 R2, R2, 0x10, RZ ;  /* 0x0000001002027819 */ /* 0x000fe200000006ff */
[----:B------:R-:W-:Y:S01]  /*03e0*/  FMUL R3, R3, R3 ;  /* 0x0000000303037220 */ /* 0x000fe20000400000 */
[----:B------:R-:W-:-:S02]  /*03f0*/  FSEL R6, R6, -RZ, !P0 ;  /* 0x800000ff06067208 */ /* 0x000fc40004000000 */
[----:B------:R-:W-:Y:S01]  /*0400*/  FSEL R4, R7, -RZ, !P0 ;  /* 0x800000ff07047208 */ /* 0x000fe20004000000 */
[----:B------:R-:W-:Y:S01]  /*0410*/  IMAD.U32 R5, R5, 0x10000, RZ ;  /* 0x0001000005057824 */ /* 0x000fe200078e00ff */
[----:B------:R-:W-:Y:S01]  /*0420*/  FMUL R2, R2, R2 ;  /* 0x0000000202027220 */ /* 0x000fe20000400000 */
[----:B------:R-:W-:Y:S01]  /*0430*/  FSEL R3, R3, -RZ, !P0 ;  /* 0x800000ff03037208 */ /* 0x000fe20004000000 */
[----:B------:R-:W-:Y:S01]  /*0440*/  FFMA R14, R9, R9, R14 ;  /* 0x00000009090e7223 */ /* 0x000fe2000000000e */
[----:B------:R-:W-:Y:S01]  /*0450*/  FADD R15, R15, R6 ;  /* 0x000000060f0f7221 */ /* 0x000fe20000000000 */
[----:B------:R-:W-:Y:S01]  /*0460*/  FADD R4, R13, R4 ;  /* 0x000000040d047221 */ /* 0x000fe20000000000 */
[----:B------:R-:W-:Y:S01]  /*0470*/  FFMA R10, R5, R5, R10 ;  /* 0x00000005050a7223 */ /* 0x000fe2000000000a */
[----:B------:R-:W-:Y:S01]  /*0480*/  FSEL R5, R2, -RZ, !P0 ;  /* 0x800000ff02057208 */ /* 0x000fe20004000000 */
[----:B------:R-:W-:Y:S01]  /*0490*/  FADD R3, R14, R3 ;  /* 0x000000030e037221 */ /* 0x000fe20000000000 */
[----:B------:R-:W-:-:S03]  /*04a0*/  FADD R4, R4, R15 ;  /* 0x0000000f04047221 */ /* 0x000fc60000000000 */
[----:B------:R-:W-:Y:S01]  /*04b0*/  FADD R5, R10, R5 ;  /* 0x000000050a057221 */ /* 0x000fe20000000000 */
[----:B------:R-:W-:-:S04]  /*04c0*/  FADD R4, R3, R4 ;  /* 0x0000000403047221 */ /* 0x000fc80000000000 */
[----:B------:R-:W-:-:S05]  /*04d0*/  FADD R4, R5, R4 ;  /* 0x0000000405047221 */ /* 0x000fca0000000000 */
[----:B------:R-:W0:Y:S02]  /*04e0*/  SHFL.BFLY PT, R3, R4, 0x10, 0x1f ;  /* 0x0e001f0004037f89 */ /* 0x000e2400000e0000 */
[----:B0-----:R-:W-:-:S05]  /*04f0*/  FADD R3, R4, R3 ;  /* 0x0000000304037221 */ /* 0x001fca0000000000 */
[----:B------:R-:W0:Y:S02]  /*0500*/  SHFL.BFLY PT, R2, R3, 0x8, 0x1f ;  /* 0x0d001f0003027f89 */ /* 0x000e2400000e0000 */
[----:B0-----:R-:W-:-:S05]  /*0510*/  FADD R2, R3, R2 ;  /* 0x0000000203027221 */ /* 0x001fca0000000000 */
[----:B------:R-:W0:Y:S02]  /*0520*/  SHFL.BFLY PT, R5, R2, 0x4, 0x1f ;  /* 0x0c801f0002057f89 */ /* 0x000e2400000e0000 */
[----:B0-----:R-:W-:-:S05]  /*0530*/  FADD R5, R2, R5 ;  /* 0x0000000502057221 */ /* 0x001fca0000000000 */
[----:B------:R-:W0:Y:S02]  /*0540*/  SHFL.BFLY PT, R6, R5, 0x2, 0x1f ;  /* 0x0c401f0005067f89 */ /* 0x000e2400000e0000 */
[----:B0-----:R-:W-:-:S05]  /*0550*/  FADD R6, R5, R6 ;  /* 0x0000000605067221 */ /* 0x001fca0000000000 */
[----:B------:R-:W0:Y:S01]  /*0560*/  SHFL.BFLY PT, R7, R6, 0x1, 0x1f ;  /* 0x0c201f0006077f89 */ /* 0x000e2200000e0000 */
[----:B------:R-:W-:-:S04]  /*0570*/  SHF.R.U32.HI R9, RZ, 0x3, R16 ;  /* 0x00000003ff097819 */ /* 0x000fc80000011610 */
[----:B------:R-:W-:Y:S01]  /*0580*/  LOP3.LUT R9, R9, 0x1c, RZ, 0xc0, !PT ;  /* 0x0000001c09097812 */ /* 0x000fe200078ec0ff */
[----:B0-----:R-:W-:-:S05]  /*0590*/  FADD R10, R6, R7 ;  /* 0x00000007060a7221 */ /* 0x001fca0000000000 */
[----:B------:R-:W-:Y:S04]  /*05a0*/  @!P2 STS [R9], R10 ;  /* 0x0000000a0900a388 */ /* 0x000fe80000000800 */
[----:B------:R-:W-:Y:S06]  /*05b0*/  BAR.SYNC 0x0 ;  /* 0x0000000000007b1d */ /* 0x000fec0000000000 */
[----:B------:R-:W0:Y:S04]  /*05c0*/  @!P1 LDS R8, [R16.X4] ;  /* 0x0000000010089984 */ /* 0x000e280000004800 */
[----:B0-----:R-:W0:Y:S02]  /*05d0*/  SHFL.BFLY PT, R3, R8, 0x4, 0x1f ;  /* 0x0c801f0008037f89 */ /* 0x001e2400000e0000 */
[----:B0-----:R-:W-:-:S05]  /*05e0*/  FADD R4, R8, R3 ;  /* 0x0000000308047221 */ /* 0x001fca0000000000 */
[----:B------:R-:W0:Y:S01]  /*05f0*/  SHFL.BFLY PT, R3, R4, 0x2, 0x1f ;  /* 0x0c401f0004037f89 */ /* 0x000e2200000e0000 */
[----:B------:R-:W-:Y:S01]  /*0600*/  LOP3.LUT P0, RZ, R16, 0x7, RZ, 0xc0, !PT ;  /* 0x0000000710ff7812 */ /* 0x000fe2000780c0ff */
[----:B0-----:R-:W-:-:S05]  /*0610*/  FADD R5, R4, R3 ;  /* 0x0000000304057221 */ /* 0x001fca0000000000 */
[----:B------:R-:W0:Y:S01]  /*0620*/  SHFL.BFLY PT, R2, R5, 0x1, 0x1f ;  /* 0x0c201f0005027f89 */ /* 0x000e2200000e0000 */
[----:B------:R-:W-:Y:S02]  /*0630*/  ISETP.LT.AND P1, PT, R16, 0x8, !P0 ;  /* 0x000000081000780c */ /* 0x000fe40004721270 */
[----:B------:R-:W-:Y:S01]  /*0640*/  MOV R3, 0x8 ;  /* 0x0000000800037802 */ /* 0x000fe20000000f00 */
[----:B0-----:R-:W-:-:S04]  /*0650*/  FADD R6, R5, R2 ;  /* 0x0000000205067221 */ /* 0x001fc80000000000 */
[----:B------:R-:W-:-:S06]  /*0660*/  IMAD.WIDE R2, R0, R3, c[0x0][0x170] ;  /* 0x00005c0000027625 */ /* 0x000fcc00078e0203 */
[----:B------:R-:W-:Y:S04]  /*0670*/  @P1 STS [R16.X4], R6 ;  /* 0x0000000610001388 */ /* 0x000fe80000004800 */
[----:B------:R-:W-:Y:S06]  /*0680*/  BAR.SYNC 0x0 ;  /* 0x0000000000007b1d */ /* 0x000fec0000000000 */
[----:B------:R-:W2:Y:S01]  /*0690*/  LDG.E.EL.64 R2, [R2.64] ;  /* 0x0000002402027981 */ /* 0x000ea2000c2e1b00 */
[----:B------:R-:W-:-:S05]  /*06a0*/  P2R R0, PR, RZ, 0x2 ;  /* 0x00000002ff007803 */ /* 0x000fca0000000000 */
[----:B------:R-:W-:Y:S04]  /*06b0*/  STL [R1], R0 ;  /* 0x0000000001007387 */ /* 0x000fe80000100800 */
[----:B------:R-:W0:Y:S01]  /*06c0*/  LDS R0, [RZ] ;  /* 0x00000000ff007984 */ /* 0x000e220000000800 */
[----:B------:R-:W-:Y:S02]  /*06d0*/  MOV R9, 0x39924925 ;  /* 0x3992492500097802 */ /* 0x000fe40000000f00 */
[----:B------:R-:W-:-:S05]  /*06e0*/  LOP3.LUT R4, R16, 0xff, RZ, 0xc0, !PT ;  /* 0x000000ff10047812 */ /* 0x000fca00078ec0ff */
[----:B------:R-:W-:Y:S01]  /*06f0*/  IMAD.WIDE.U32 R4, R4, 0x10, RZ ;  /* 0x0000001004047825 */ /* 0x000fe200078e00ff */
[----:B------:R-:W-:Y:S01]  /*0700*/  MOV R28, RZ ;  /* 0x000000ff001c7202 */ /* 0x000fe20000000f00 */
[----:B------:R-:W-:Y:S02]  /*0710*/  CS2R R24, SRZ ;  /* 0x0000000000187805 */ /* 0x000fe4000001ff00 */
[----:B------:R-:W-:Y:S01]  /*0720*/  IMAD.MOV.U32 R26, RZ, RZ, RZ ;  /* 0x000000ffff1a7224 */ /* 0x000fe200078e00ff */
[----:B0-----:R-:W-:-:S04]  /*0730*/  FFMA R0, R0, R9, 9.9999997473787516356e-06 ;  /* 0x3727c5ac00007423 */ /* 0x001fc80000000009 */
[----:B------:R0:W1:Y:S01]  /*0740*/  MUFU.RSQ R17, R0 ;  /* 0x0000000000117308 */ /* 0x0000620000001400 */
[----:B--2---:R-:W-:Y:S02]  /*0750*/  IADD3 R7, P1, R2, 0x46600, RZ ;  /* 0x0004660002077810 */ /* 0x004fe40007f3e0ff */
[----:B------:R-:W-:Y:S02]  /*0760*/  ISETP.GE.AND P0, PT, R3, RZ, PT ;  /* 0x000000ff0300720c */ /* 0x000fe40003f06270 */
[-C--:B------:R-:W-:Y:S02]  /*0770*/  IADD3.X R39, RZ, R3.reuse, RZ, P1, !PT ;  /* 0x00000003ff277210 */ /* 0x080fe40000ffe4ff */
[----:B------:R-:W-:Y:S02]  /*0780*/  SEL R38, R7, R2, !P0 ;  /* 0x0000000207267207 */ /* 0x000fe40004000000 */
[----:B------:R-:W-:-:S03]  /*0790*/  SEL R39, R39, R3, !P0 ;  /* 0x0000000327277207 */ /* 0x000fc60004000000 */
[----:B------:R-:W-:Y:S01]  /*07a0*/  IMAD.WIDE.U32 R2, R38, 0x3800, R4 ;  /* 0x0000380026027825 */ /* 0x000fe200078e0004 */
[----:B------:R-:W-:-:S03]  /*07b0*/  IADD3 R19, P1, R4, c[0x0][0x168], RZ ;  /* 0x00005a0004137a10 */ /* 0x000fc60007f3e0ff */
[----:B------:R-:W-:Y:S01]  /*07c0*/  IMAD R7, R39, 0x3800, RZ ;  /* 0x0000380027077824 */ /* 0x000fe200078e02ff */
[----:B------:R-:W-:Y:S02]  /*07d0*/  IADD3 R23, P0, R2, c[0x0][0x178], RZ ;  /* 0x00005e0002177a10 */ /* 0x000fe40007f1e0ff */
[----:B------:R-:W-:Y:S02]  /*07e0*/  IADD3.X R18, R5, c[0x0][0x16c], RZ, P1, !PT ;  /* 0x00005b0005127a10 */ /* 0x000fe40000ffe4ff */
[----:B------:R-:W-:Y:S02]  /*07f0*/  IADD3.X R22, R3, c[0x0][0x17c], R7, P0, !PT ;  /* 0x00005f0003167a10 */ /* 0x000fe400007fe407 */
[----:B01----:R-:W-:-:S04]  /*0800*/  MOV R2, RZ ;  /* 0x000000ff00027202 */ /* 0x003fc80000000f00 */
.L_x_1:
[-C--:B------:R-:W-:Y:S01]  /*0810*/  IADD3 R0, R45, R2.reuse, RZ ;  /* 0x000000022d007210 */ /* 0x080fe20007ffe0ff */
[----:B0-----:R-:W-:Y:S01]  /*0820*/  CS2R R8, SRZ ;  /* 0x0000000000087805 */ /* 0x001fe2000001ff00 */
[----:B------:R-:W-:Y:S01]  /*0830*/  IADD3 R16, R44, R2, RZ ;  /* 0x000000022c107210 */ /* 0x000fe20007ffe0ff */
[----:B------:R-:W-:Y:S01]  /*0840*/  CS2R R4, SRZ ;  /* 0x0000000000047805 */ /* 0x000fe2000001ff00 */
[----:B------:R-:W-:Y:S01]  /*0850*/  ISETP.GE.U32.AND P1, PT, R0, 0xe00, PT ;  /* 0x00000e000000780c */ /* 0x000fe20003f26070 */
[----:B------:R-:W-:Y:S01]  /*0860*/  CS2R R6, SRZ ;  /* 0x0000000000067805 */ /* 0x000fe2000001ff00 */
[----:B------:R-:W-:-:S02]  /*0870*/  MOV R11, 0x2 ;  /* 0x00000002000b7802 */ /* 0x000fc40000000f00 */
[----:B------:R-:W-:Y:S02]  /*0880*/  ISETP.GE.U32.AND P0, PT, R38, 0x46600, PT ;  /* 0x000466002600780c */ /* 0x000fe40003f06070 */
[----:B------:R-:W-:Y:S01]  /*0890*/  IADD3 R2, R2, 0x400, RZ ;  /* 0x0000040002027810 */ /* 0x000fe20007ffe0ff */
[----:B------:R-:W-:Y:S01]  /*08a0*/  IMAD.WIDE R10, R16, R11, c[0x0][0x160] ;  /* 0x00005800100a7625 */ /* 0x000fe200078e020b */
[----:B------:R-:W-:-:S05]  /*08b0*/  P2R R30, PR, RZ, 0x2 ;  /* 0x00000002ff1e7803 */ /* 0x000fca0000000000 */
[----:B------:R-:W2:Y:S01]  /*08c0*/  @!P1 LDG.E.EF.64 R8, [R10.64] ;  /* 0x000000240a089981 */ /* 0x000ea2000c0e1b00 */
[----:B------:R-:W-:Y:S02]  /*08d0*/  @!P1 MOV R12, R19 ;  /* 0x00000013000c9202 */ /* 0x000fe40000000f00 */
[----:B------:R-:W-:-:S05]  /*08e0*/  @!P1 MOV R13, R18 ;  /* 0x00000012000d9202 */ /* 0x000fca0000000f00 */
[----:B------:R-:W3:Y:S01]  /*08f0*/  @!P1 LDG.E.EL.128 R4, [R12.64] ;  /* 0x000000240c049981 */ /* 0x000ee2000c2e1d00 */
[----:B------:R-:W-:Y:S02]  /*0900*/  ISETP.GE.U32.AND.EX P0, PT, R39, RZ, PT, P0 ;  /* 0x000000ff2700720c */ /* 0x000fe40003f06100 */
[----:B--2---:R-:W-:Y:S02]  /*0910*/  SEL R8, R8, RZ, !P1 ;  /* 0x000000ff08087207 */ /* 0x004fe40004800000 */
[----:B------:R-:W-:Y:S02]  /*0920*/  SEL R9, R9, RZ, !P1 ;  /* 0x000000ff09097207 */ /* 0x000fe40004800000 */
[C---:B------:R-:W-:Y:S02]  /*0930*/  PRMT R0, R8.reuse, 0x7632, R0 ;  /* 0x0000763208007816 */ /* 0x040fe40000000000 */
[C---:B------:R-:W-:Y:S02]  /*0940*/  PRMT R3, R9.reuse, 0x7632, R3 ;  /* 0x0000763209037816 */ /* 0x040fe40000000003 */
[----:B------:R-:W-:Y:S01]  /*0950*/  SHF.L.U32 R8, R8, 0x10, RZ ;  /* 0x0000001008087819 */ /* 0x000fe200000006ff */
[----:B------:R-:W-:Y:S01]  /*0960*/  IMAD.U32 R36, R9, 0x10000, RZ ;  /* 0x0001000009247824 */ /* 0x000fe200078e00ff */
[----:B---3--:R-:W-:-:S02]  /*0970*/  SEL R7, R7, RZ, !P1 ;  /* 0x000000ff07077207 */ /* 0x008fc40004800000 */
[----:B------:R-:W-:Y:S02]  /*0980*/  SEL R6, R6, RZ, !P1 ;  /* 0x000000ff06067207 */ /* 0x000fe40004800000 */
[----:B------:R-:W-:Y:S02]  /*0990*/  SEL R5, R5, RZ, !P1 ;  /* 0x000000ff05057207 */ /* 0x000fe40004800000 */
[----:B------:R-:W-:Y:S02]  /*09a0*/  SEL R4, R4, RZ, !P1 ;  /* 0x000000ff04047207 */ /* 0x000fe40004800000 */
[----:B------:R-:W-:Y:S02]  /*09b0*/  SHF.L.U32 R10, R0, 0x10, RZ ;  /* 0x00000010000a7819 */ /* 0x000fe400000006ff */
[----:B------:R-:W-:Y:S01]  /*09c0*/  SHF.L.U32 R12, R3, 0x10, RZ ;  /* 0x00000010030c7819 */ /* 0x000fe200000006ff */
[C---:B------:R-:W-:Y:S01]  /*09d0*/  FMUL R29, R17.reuse, R8 ;  /* 0x00000008111d7220 */ /* 0x040fe20000400000 */
[----:B------:R-:W-:Y:S01]  /*09e0*/  ISETP.GE.U32.AND P1, PT, R2, 0xe00, PT ;  /* 0x00000e000200780c */ /* 0x000fe20003f26070 */
[----:B------:R-:W-:Y:S01]  /*09f0*/  FMUL R36, R17, R36 ;  /* 0x0000002411247220 */ /* 0x000fe20000400000 */
[----:B------:R-:W-:Y:S01]  /*0a00*/  FADD R8, R7, 1 ;  /* 0x3f80000007087421 */ /* 0x000fe20000000000 */
[----:B------:R-:W-:Y:S01]  /*0a10*/  FADD R3, R6, 1 ;  /* 0x3f80000006037421 */ /* 0x000fe20000000000 */
[----:B------:R-:W-:Y:S01]  /*0a20*/  FADD R0, R5, 1 ;  /* 0x3f80000005007421 */ /* 0x000fe20000000000 */
[----:B------:R-:W-:Y:S01]  /*0a30*/  FADD R4, R4, 1 ;  /* 0x3f80000004047421 */ /* 0x000fe20000000000 */
[C---:B------:R-:W-:Y:S01]  /*0a40*/  FMUL R37, R17.reuse, R12 ;  /* 0x0000000c11257220 */ /* 0x040fe20000400000 */
[----:B------:R-:W-:Y:S01]  /*0a50*/  FMUL R31, R17, R10 ;  /* 0x0000000a111f7220 */ /* 0x000fe20000400000 */
[----:B------:R-:W-:Y:S01]  /*0a60*/  P2R R27, PR, RZ, 0x2 ;  /* 0x00000002ff1b7803 */ /* 0x000fe20000000000 */
[----:B------:R-:W-:Y:S01]  /*0a70*/  FMUL R36, R36, R3 ;  /* 0x0000000324247220 */ /* 0x000fe20000400000 */
[----:B------:R-:W-:Y:S01]  /*0a80*/  FMUL R29, R29, R4 ;  /* 0x000000041d1d7220 */ /* 0x000fe20000400000 */
[----:B------:R-:W-:Y:S01]  /*0a90*/  FMUL R37, R37, R8 ;  /* 0x0000000825257220 */ /* 0x000fe20000400000 */
[----:B------:R-:W-:Y:S01]  /*0aa0*/  FMUL R31, R31, R0 ;  /* 0x000000001f1f7220 */ /* 0x000fe20000400000 */
[----:B------:R-:W-:Y:S05]  /*0ab0*/  @!P0 BRA `(.L_x_0) ;  /* 0x0000012000008947 */ /* 0x000fea0003800000 */
[----:B------:R-:W-:Y:S01]  /*0ac0*/  UMOV UR8, 32@lo(assertMessage_0) ;  /* 0x0000000000087882 */ /* 0x000fe20000000000 */
[----:B------:R-:W-:Y:S01]  /*0ad0*/  MOV R8, 0x764 ;  /* 0x0000076400087802 */ /* 0x000fe20000000f00 */
[----:B------:R-:W-:Y:S01]  /*0ae0*/  UMOV UR9, 32@hi(assertMessage_0) ;  /* 0x0000000000097882 */ /* 0x000fe20000000000 */
[----:B------:R-:W-:Y:S01]  /*0af0*/  MOV R12, 0x1 ;  /* 0x00000001000c7802 */ /* 0x000fe20000000f00 */
[----:B------:R-:W-:Y:S01]  /*0b00*/  UMOV UR6, 32@lo(assertFile_0) ;  /* 0x0000000000067882 */ /* 0x000fe20000000000 */
[----:B------:R-:W-:Y:S01]  /*0b10*/  MOV R13, RZ ;  /* 0x000000ff000d7202 */ /* 0x000fe20000000f00 */
[----:B------:R-:W-:Y:S01]  /*0b20*/  UMOV UR7, 32@hi(assertFile_0) ;  /* 0x0000000000077882 */ /* 0x000fe20000000000 */
[----:B------:R-:W-:Y:S01]  /*0b30*/  MOV R4, UR8 ;  /* 0x0000000800047c02 */ /* 0x000fe20008000f00 */
[----:B------:R-:W-:Y:S01]  /*0b40*/  UMOV UR4, 32@lo(assertFunc_0) ;  /* 0x0000000000047882 */ /* 0x000fe20000000000 */
[----:B------:R-:W-:Y:S01]  /*0b50*/  IMAD.U32 R5, RZ, RZ, UR9 ;  /* 0x00000009ff057e24 */ /* 0x000fe2000f8e00ff */
[----:B------:R-:W-:Y:S01]  /*0b60*/  UMOV UR5, 32@hi(assertFunc_0) ;  /* 0x0000000000057882 */ /* 0x000fe20000000000 */
[----:B------:R-:W-:-:S02]  /*0b70*/  MOV R6, UR6 ;  /* 0x0000000600067c02 */ /* 0x000fc40008000f00 */
[----:B------:R-:W-:Y:S02]  /*0b80*/  MOV R7, UR7 ;  /* 0x0000000700077c02 */ /* 0x000fe40008000f00 */
[----:B------:R-:W-:Y:S02]  /*0b90*/  MOV R10, UR4 ;  /* 0x00000004000a7c02 */ /* 0x000fe40008000f00 */
[----:B------:R-:W-:Y:S02]  /*0ba0*/  MOV R11, UR5 ;  /* 0x00000005000b7c02 */ /* 0x000fe40008000f00 */
[----:B------:R-:W-:Y:S02]  /*0bb0*/  MOV R20, 32@lo((triton__0d1d2d3d4d5d6d7d8de9de + .L_x_0@srel)) ;  /* 0x0000000000147802 */ /* 0x000fe40000000f00 */
[----:B------:R-:W-:-:S04]  /*0bc0*/  MOV R21, 32@hi((triton__0d1d2d3d4d5d6d7d8de9de + .L_x_0@srel)) ;  /* 0x0000000000157802 */ /* 0x000fc80000000f00 */
[----:B------:R-:W-:Y:S05]  /*0bd0*/  CALL.ABS.NOINC `(__assertfail) ;  /* 0x0000000000007943 */ /* 0x000fea0003c00000 */
.L_x_0:
[----:B------:R-:W-:Y:S01]  /*0be0*/  ISETP.NE.AND P5, PT, R30, RZ, PT ;  /* 0x000000ff1e00720c */ /* 0x000fe20003fa5270 */
[----:B------:R-:W-:Y:S01]  /*0bf0*/  CS2R R4, SRZ ;  /* 0x0000000000047805 */ /* 0x000fe2000001ff00 */
[----:B------:R-:W-:Y:S01]  /*0c00*/  CS2R R6, SRZ ;  /* 0x0000000000067805 */ /* 0x000fe2000001ff00 */
[----:B------:R-:W-:-:S10]  /*0c10*/  ISETP.NE.AND P6, PT, R27, RZ, PT ;  /* 0x000000ff1b00720c */ /* 0x000fd40003fc5270 */
[----:B------:R-:W-:Y:S02]  /*0c20*/  @!P5 MOV R8, R23 ;  /* 0x000000170008d202 */ /* 0x000fe40000000f00 */
[----:B------:R-:W-:-:S05]  /*0c30*/  @!P5 MOV R9, R22 ;  /* 0x000000160009d202 */ /* 0x000fca0000000f00 */
[----:B------:R0:W2:Y:S01]  /*0c40*/  @!P5 LDG.E.EF.128 R4, [R8.64] ;  /* 0x000000240804d981 */ /* 0x0000a2000c0e1d00 */
[----:B------:R-:W-:Y:S02]  /*0c50*/  SHF.R.S32.HI R11, RZ, 0x1f, R16 ;  /* 0x0000001fff0b7819 */ /* 0x000fe40000011410 */
[----:B------:R-:W-:-:S05]  /*0c60*/  IADD3 R19, P1, R19, 0x1000, RZ ;  /* 0x0000100013137810 */ /* 0x000fca0007f3e0ff */
[----:B------:R-:W-:Y:S01]  /*0c70*/  IMAD.X R18, RZ, RZ, R18, P1 ;  /* 0x000000ffff127224 */ /* 0x000fe200008e0612 */
[----:B0-----:R-:W-:-:S04]  /*0c80*/  LEA R8, P0, R16, c[0x0][0x188], 0x2 ;  /* 0x0000620010087a11 */ /* 0x001fc800078010ff */
[----:B------:R-:W-:Y:S02]  /*0c90*/  LEA.HI.X R9, R16, c[0x0][0x18c], R11, 0x2, P0 ;  /* 0x0000630010097a11 */ /* 0x000fe400000f140b */
[----:B------:R-:W-:-:S04]  /*0ca0*/  IADD3 R23, P0, R23, 0x1000, RZ ;  /* 0x0000100017177810 */ /* 0x000fc80007f1e0ff */
[----:B------:R-:W-:Y:S02]  /*0cb0*/  IADD3.X R22, RZ, R22, RZ, P0, !PT ;  /* 0x00000016ff167210 */ /* 0x000fe400007fe4ff */
[----:B--2---:R-:W-:Y:S02]  /*0cc0*/  SEL R4, R4, RZ, !P5 ;  /* 0x000000ff04047207 */ /* 0x004fe40006800000 */
[----:B------:R-:W-:Y:S02]  /*0cd0*/  SEL R0, R5, RZ, !P5 ;  /* 0x000000ff05007207 */ /* 0x000fe40006800000 */
[----:B------:R-:W-:Y:S01]  /*0ce0*/  SEL R3, R6, RZ, !P5 ;  /* 0x000000ff06037207 */ /* 0x000fe20006800000 */
[----:B------:R-:W-:Y:S01]  /*0cf0*/  FFMA R4, R4, 59.866519927978515625, R29 ;  /* 0x426f775104047823 */ /* 0x000fe2000000001d */
[----:B------:R-:W-:Y:S01]  /*0d00*/  SEL R10, R7, RZ, !P5 ;  /* 0x000000ff070a7207 */ /* 0x000fe20006800000 */
[----:B------:R-:W-:Y:S02]  /*0d10*/  FFMA R5, R0, 59.866519927978515625, R31 ;  /* 0x426f775100057823 */ /* 0x000fe4000000001f */
[----:B------:R-:W-:Y:S01]  /*0d20*/  FFMA R6, R3, 59.866519927978515625, R36 ;  /* 0x426f775103067823 */ /* 0x000fe20000000024 */
[----:B------:R-:W-:Y:S01]  /*0d30*/  FMUL R3, R4, R4 ;  /* 0x0000000404037220 */ /* 0x000fe20000400000 */
[----:B------:R-:W-:Y:S01]  /*0d40*/  FFMA R7, R10, 59.866519927978515625, R37 ;  /* 0x426f77510a077823 */ /* 0x000fe20000000025 */
[----:B------:R-:W-:-:S03]  /*0d50*/  FMUL R10, R5, R5 ;  /* 0x00000005050a7220 */ /* 0x000fc60000400000 */
[----:B------:R-:W-:Y:S01]  /*0d60*/  FMUL R0, R7, R7 ;  /* 0x0000000707007220 */ /* 0x000fe20000400000 */
[----:B------:R0:W-:Y:S01]  /*0d70*/  @!P5 STG.E.128 [R8.64], R4 ;  /* 0x000000040800d986 */ /* 0x0001e2000c101d24 */
[----:B------:R-:W-:Y:S01]  /*0d80*/  FSEL R11, R3, -RZ, !P5 ;  /* 0x800000ff030b7208 */ /* 0x000fe20006800000 */
[----:B------:R-:W-:Y:S02]  /*0d90*/  FMUL R3, R6, R6 ;  /* 0x0000000606037220 */ /* 0x000fe40000400000 */
[----:B------:R-:W-:Y:S02]  /*0da0*/  FSEL R13, R0, -RZ, !P5 ;  /* 0x800000ff000d7208 */ /* 0x000fe40006800000 */
[----:B------:R-:W-:Y:S01]  /*0db0*/  FADD R28, R11, R28 ;  /* 0x0000001c0b1c7221 */ /* 0x000fe20000000000 */
[----:B------:R-:W-:Y:S02]  /*0dc0*/  FSEL R0, R3, -RZ, !P5 ;  /* 0x800000ff03007208 */ /* 0x000fe40006800000 */
[----:B------:R-:W-:Y:S01]  /*0dd0*/  FSEL R3, R10, -RZ, !P5 ;  /* 0x800000ff0a037208 */ /* 0x000fe20006800000 */
[----:B------:R-:W-:-:S02]  /*0de0*/  FADD R24, R13, R24 ;  /* 0x000000180d187221 */ /* 0x000fc40000000000 */
[----:B------:R-:W-:Y:S02]  /*0df0*/  FADD R25, R0, R25 ;  /* 0x0000001900197221 */ /* 0x000fe40000000000 */
[----:B------:R-:W-:Y:S01]  /*0e00*/  FADD R26, R3, R26 ;  /* 0x0000001a031a7221 */ /* 0x000fe20000000000 */
[----:B------:R-:W-:Y:S05]  /*0e10*/  @!P6 BRA `(.L_x_1) ;  /* 0xfffff9f00000e947 */ /* 0x000fea000383ffff */
[----:B------:R-:W-:Y:S01]  /*0e20*/  WARPSYNC 0xffffffff ;  /* 0xffffffff00007948 */ /* 0x000fe20003800000 */
[----:B------:R-:W-:Y:S06]  /*0e30*/  BAR.SYNC 0x0 ;  /* 0x0000000000007b1d */ /* 0x000fec0000000000 */
[----:B------:R-:W-:-:S04]  /*0e40*/  FADD R0, R26, R28 ;  /* 0x0000001c1a007221 */ /* 0x000fc80000000000 */
[----:B------:R-:W-:-:S04]  /*0e50*/  FADD R0, R25, R0 ;  /* 0x0000000019007221 */ /* 0x000fc80000000000 */
[----:B0-----:R-:W-:Y:S01]  /*0e60*/  FADD R9, R24, R0 ;  /* 0x0000000018097221 */ /* 0x001fe20000000000 */
[----:B------:R-:W-:Y:S05]  /*0e70*/  BRA.DIV ~URZ, `(.L_x_2) ;  /* 0x000008e27f007947 */ /* 0x000fea000b800000 */
        /* <DEDUP_REMOVED lines=8> */
[----:B------:R0:W1:Y:S02]  /*0f00*/  SHFL.BFLY PT, R4, R5, 0x1, 0x1f ;  /* 0x0c201f0005047f89 */ /* 0x00006400000e0000 */
.L_x_3:
[----:B------:R-:W2:Y:S01]  /*0f10*/  LDL.LU R2, [R1] ;  /* 0x0000000001027983 */ /* 0x000ea20000300800 */
[----:B-1----:R-:W-:Y:S01]  /*0f20*/  FADD R8, R4, R5 ;  /* 0x0000000504087221 */ /* 0x002fe20000000000 */
[----:B0-----:R-:W-:Y:S02]  /*0f30*/  MOV R5, 0x4 ;  /* 0x0000000400057802 */ /* 0x001fe40000000f00 */
[----:B------:R-:W0:Y:S03]  /*0f40*/  S2R R3, SR_TID.X ;  /* 0x0000000000037919 */ /* 0x000e260000002100 */
[----:B------:R-:W-:Y:S01]  /*0f50*/  IMAD.WIDE R12, R44, R5, c[0x0][0x188] ;  /* 0x000062002c0c7625 */ /* 0x000fe200078e0205 */
[----:B------:R-:W1:Y:S01]  /*0f60*/  S2R R16, SR_TID.X ;  /* 0x0000000000107919 */ /* 0x000e620000002100 */
[C---:B0-----:R-:W-:Y:S02]  /*0f70*/  LOP3.LUT P2, RZ, R3.reuse, 0x1f, RZ, 0xc0, !PT ;  /* 0x0000001f03ff7812 */ /* 0x041fe4000784c0ff */
[----:B------:R-:W-:-:S02]  /*0f80*/  ISETP.GE.AND P0, PT, R3, 0x8, PT ;  /* 0x000000080300780c */ /* 0x000fc40003f06270 */
[----:B--2---:R-:W-:Y:S02]  /*0f90*/  ISETP.NE.AND P1, PT, R2, RZ, PT ;  /* 0x000000ff0200720c */ /* 0x004fe40003f25270 */
[----:B-1----:R-:W-:-:S04]  /*0fa0*/  SHF.R.U32.HI R2, RZ, 0x3, R16 ;  /* 0x00000003ff027819 */ /* 0x002fc80000011610 */
[----:B------:R-:W-:Y:S02]  /*0fb0*/  LOP3.LUT R9, R2, 0x1c, RZ, 0xc0, !PT ;  /* 0x0000001c02097812 */ /* 0x000fe400078ec0ff */
[----:B------:R-:W-:-:S03]  /*0fc0*/  LOP3.LUT R2, R16, 0xff, RZ, 0xc0, !PT ;  /* 0x000000ff10027812 */ /* 0x000fc600078ec0ff */
[----:B------:R-:W-:Y:S04]  /*0fd0*/  @!P2 STS [R9], R8 ;  /* 0x000000080900a388 */ /* 0x000fe80000000800 */
[----:B------:R-:W-:Y:S06]  /*0fe0*/  BAR.SYNC 0x0 ;  /* 0x0000000000007b1d */ /* 0x000fec0000000000 */
[----:B------:R-:W0:Y:S04]  /*0ff0*/  @!P0 LDS R0, [R16.X4] ;  /* 0x0000000010008984 */ /* 0x000e280000004800 */
[----:B0-----:R-:W0:Y:S02]  /*1000*/  SHFL.BFLY PT, R3, R0, 0x4, 0x1f ;  /* 0x0c801f0000037f89 */ /* 0x001e2400000e0000 */
[----:B0-----:R-:W-:-:S05]  /*1010*/  FADD R4, R0, R3 ;  /* 0x0000000300047221 */ /* 0x001fca0000000000 */
[----:B------:R-:W0:Y:S02]  /*1020*/  SHFL.BFLY PT, R3, R4, 0x2, 0x1f ;  /* 0x0c401f0004037f89 */ /* 0x000e2400000e0000 */
[----:B0-----:R-:W-:Y:S01]  /*1030*/  FADD R6, R4, R3 ;  /* 0x0000000304067221 */ /* 0x001fe20000000000 */
[----:B------:R-:W-:-:S04]  /*1040*/  IMAD.WIDE.U32 R2, R2, 0x10, RZ ;  /* 0x0000001002027825 */ /* 0x000fc800078e00ff */
[----:B------:R-:W0:Y:S01]  /*1050*/  SHFL.BFLY PT, R7, R6, 0x1, 0x1f ;  /* 0x0c201f0006077f89 */ /* 0x000e2200000e0000 */
[----:B------:R-:W-:-:S04]  /*1060*/  IADD3 R2, P0, R2, c[0x0][0x180], RZ ;  /* 0x0000600002027a10 */ /* 0x000fc80007f1e0ff */
[----:B------:R-:W-:Y:S01]  /*1070*/  IADD3.X R3, R3, c[0x0][0x184], RZ, P0, !PT ;  /* 0x0000610003037a10 */ /* 0x000fe200007fe4ff */
[----:B0-----:R-:W-:-:S05]  /*1080*/  FADD R7, R6, R7 ;  /* 0x0000000706077221 */ /* 0x001fca0000000000 */
[----:B------:R-:W-:Y:S04]  /*1090*/  @P1 STS [R16.X4], R7 ;  /* 0x0000000710001388 */ /* 0x000fe80000004800 */
[----:B------:R-:W-:Y:S06]  /*10a0*/  BAR.SYNC 0x0 ;  /* 0x0000000000007b1d */ /* 0x000fec0000000000 */
[----:B------:R-:W2:Y:S04]  /*10b0*/  LDG.E.EF.128 R12, [R12.64] ;  /* 0x000000240c0c7981 */ /* 0x000ea8000c0e1d00 */
[----:B------:R-:W3:Y:S01]  /*10c0*/  LDG.E.EL.128 R8, [R2.64] ;  /* 0x0000002402087981 */ /* 0x000ee2000c2e1d00 */
[----:B------:R-:W-:-:S02]  /*10d0*/  MOV R17, 0x39924925 ;  /* 0x3992492500117802 */ /* 0x000fc40000000f00 */
[----:B------:R-:W-:Y:S01]  /*10e0*/  IADD3 R22, R44, 0x400, RZ ;  /* 0x000004002c167810 */ /* 0x000fe20007ffe0ff */
[----:B------:R-:W0:Y:S02]  /*10f0*/  LDS R0, [RZ] ;  /* 0x00000000ff007984 */ /* 0x000e240000000800 */
[----:B0-----:R-:W-:-:S06]  /*1100*/  FFMA R0, R0, R17, 9.9999997473787516356e-06 ;  /* 0x3727c5ac00007423 */ /* 0x001fcc0000000011 */
[----:B------:R-:W2:Y:S02]  /*1110*/  MUFU.RSQ R0, R0 ;  /* 0x0000000000007308 */ /* 0x000ea40000001400 */
[C---:B--2---:R-:W-:Y:S01]  /*1120*/  FMUL R4, R0.reuse, R12 ;  /* 0x0000000c00047220 */ /* 0x044fe20000400000 */
[C---:B------:R-:W-:Y:S01]  /*1130*/  FMUL R6, R0.reuse, R13 ;  /* 0x0000000d00067220 */ /* 0x040fe20000400000 */
[C---:B------:R-:W-:Y:S01]  /*1140*/  FMUL R14, R0.reuse, R14 ;  /* 0x0000000e000e7220 */ /* 0x040fe20000400000 */
[----:B------:R-:W-:Y:S01]  /*1150*/  FMUL R15, R0, R15 ;  /* 0x0000000f000f7220 */ /* 0x000fe20000400000 */
[----:B---3--:R-:W-:Y:S01]  /*1160*/  FADD R7, R8, 1 ;  /* 0x3f80000008077421 */ /* 0x008fe20000000000 */
[----:B------:R-:W-:Y:S01]  /*1170*/  FADD R9, R9, 1 ;  /* 0x3f80000009097421 */ /* 0x000fe20000000000 */
[----:B------:R-:W-:Y:S01]  /*1180*/  FADD R13, R10, 1 ;  /* 0x3f8000000a0d7421 */ /* 0x000fe20000000000 */
[----:B------:R-:W-:Y:S01]  /*1190*/  FADD R8, R11, 1 ;  /* 0x3f8000000b087421 */ /* 0x000fe20000000000 */
[----:B------:R-:W-:Y:S01]  /*11a0*/  FMUL R4, R4, R7 ;  /* 0x0000000704047220 */ /* 0x000fe20000400000 */
[----:B------:R-:W-:Y:S01]  /*11b0*/  FMUL R9, R6, R9 ;  /* 0x0000000906097220 */ /* 0x000fe20000400000 */
[----:B------:R-:W-:Y:S01]  /*11c0*/  FMUL R13, R14, R13 ;  /* 0x0000000d0e0d7220 */ /* 0x000fe20000400000 */
[----:B------:R-:W-:Y:S01]  /*11d0*/  FMUL R8, R15, R8 ;  /* 0x000000080f087220 */ /* 0x000fe20000400000 */
[----:B------:R-:W-:-:S02]  /*11e0*/  MOV R7, 0x2 ;  /* 0x0000000200077802 */ /* 0x000fc40000000f00 */
[----:B------:R-:W-:Y:S02]  /*11f0*/  F2FP.BF16.F32.PACK_AB R24, R9, R4 ;  /* 0x000000040918723e */ /* 0x000fe400000010ff */
[----:B------:R-:W-:Y:S01]  /*1200*/  F2FP.BF16.F32.PACK_AB R25, R8, R13 ;  /* 0x0000000d0819723e */ /* 0x000fe200000010ff */
[----:B------:R-:W-:-:S04]  /*1210*/  IMAD.WIDE R16, R44, R7, c[0x0][0x190] ;  /* 0x000064002c107625 */ /* 0x000fc800078e0207 */
[----:B------:R-:W-:Y:S01]  /*1220*/  IMAD.WIDE R18, R44, R7, c[0x0][0x198] ;  /* 0x000066002c127625 */ /* 0x000fe200078e0207 */
[----:B------:R0:W-:Y:S03]  /*1230*/  STG.E.64 [R16.64], R24 ;  /* 0x0000001810007986 */ /* 0x0001e6000c101b24 */
[C---:B------:R-:W-:Y:S01]  /*1240*/  IMAD.WIDE R8, R22.reuse, R5, c[0x0][0x188] ;  /* 0x0000620016087625 */ /* 0x040fe200078e0205 */
[----:B------:R1:W-:Y:S04]  /*1250*/  STG.E.64 [R18.64], R24 ;  /* 0x0000001812007986 */ /* 0x0003e8000c101b24 */
[----:B------:R-:W2:Y:S04]  /*1260*/  LDG.E.EL.128 R12, [R2.64+0x1000] ;  /* 0x00100024020c7981 */ /* 0x000ea8000c2e1d00 */
[----:B------:R-:W3:Y:S01]  /*1270*/  LDG.E.EF.128 R8, [R8.64] ;  /* 0x0000002408087981 */ /* 0x000ee2000c0e1d00 */
[----:B0-----:R-:W-:Y:S01]  /*1280*/  IMAD.WIDE R16, R22, R7, c[0x0][0x190] ;  /* 0x0000640016107625 */ /* 0x001fe200078e0207 */
[----:B-1----:R-:W-:-:S03]  /*1290*/  IADD3 R24, R44, 0x800, RZ ;  /* 0x000008002c187810 */ /* 0x002fc60007ffe0ff */
[----:B------:R-:W-:Y:S01]  /*12a0*/  IMAD.WIDE R18, R22, R7, c[0x0][0x198] ;  /* 0x0000660016127625 */ /* 0x000fe200078e0207 */
[----:B--2---:R-:W-:Y:S01]  /*12b0*/  FADD R21, R12, 1 ;  /* 0x3f8000000c157421 */ /* 0x004fe20000000000 */
[----:B------:R-:W-:Y:S01]  /*12c0*/  FADD R13, R13, 1 ;  /* 0x3f8000000d0d7421 */ /* 0x000fe20000000000 */
[----:B------:R-:W-:Y:S01]  /*12d0*/  FADD R23, R14, 1 ;  /* 0x3f8000000e177421 */ /* 0x000fe20000000000 */
[----:B------:R-:W-:Y:S01]  /*12e0*/  FADD R12, R15, 1 ;  /* 0x3f8000000f0c7421 */ /* 0x000fe20000000000 */
[C---:B---3--:R-:W-:Y:S01]  /*12f0*/  FMUL R4, R0.reuse, R8 ;  /* 0x0000000800047220 */ /* 0x048fe20000400000 */
[C---:B------:R-:W-:Y:S01]  /*1300*/  FMUL R6, R0.reuse, R9 ;  /* 0x0000000900067220 */ /* 0x040fe20000400000 */
[C---:B------:R-:W-:Y:S01]  /*1310*/  FMUL R10, R0.reuse, R10 ;  /* 0x0000000a000a7220 */ /* 0x040fe20000400000 */
[----:B------:R-:W-:Y:S01]  /*1320*/  FMUL R11, R0, R11 ;  /* 0x0000000b000b7220 */ /* 0x000fe20000400000 */
[----:B------:R-:W-:Y:S01]  /*1330*/  FMUL R4, R4, R21 ;  /* 0x0000001504047220 */ /* 0x000fe20000400000 */
[----:B------:R-:W-:Y:S01]  /*1340*/  FMUL R13, R6, R13 ;  /* 0x0000000d060d7220 */ /* 0x000fe20000400000 */
[----:B------:R-:W-:Y:S01]  /*1350*/  FMUL R10, R10, R23 ;  /* 0x000000170a0a7220 */ /* 0x000fe20000400000 */
[----:B------:R-:W-:Y:S01]  /*1360*/  FMUL R11, R11, R12 ;  /* 0x0000000c0b0b7220 */ /* 0x000fe20000400000 */
[----:B------:R-:W-:-:S02]  /*1370*/  IMAD.WIDE R8, R24, R5, c[0x0][0x188] ;  /* 0x0000620018087625 */ /* 0x000fc400078e0205 */
[----:B------:R-:W-:Y:S02]  /*1380*/  F2FP.BF16.F32.PACK_AB R20, R13, R4 ;  /* 0x000000040d14723e */ /* 0x000fe400000010ff */
[----:B------:R-:W-:-:S05]  /*1390*/  F2FP.BF16.F32.PACK_AB R21, R11, R10 ;  /* 0x0000000a0b15723e */ /* 0x000fca00000010ff */
[----:B------:R0:W-:Y:S04]  /*13a0*/  STG.E.64 [R16.64], R20 ;  /* 0x0000001410007986 */ /* 0x0001e8000c101b24 */
[----:B------:R1:W-:Y:S04]  /*13b0*/  STG.E.64 [R18.64], R20 ;  /* 0x0000001412007986 */ /* 0x0003e8000c101b24 */
[----:B------:R-:W2:Y:S04]  /*13c0*/  LDG.E.EL.128 R12, [R2.64+0x2000] ;  /* 0x00200024020c7981 */ /* 0x000ea8000c2e1d00 */
[----:B------:R-:W3:Y:S01]  /*13d0*/  LDG.E.EF.128 R8, [R8.64] ;  /* 0x0000002408087981 */ /* 0x000ee2000c0e1d00 */
[----:B------:R-:W-:Y:S01]  /*13e0*/  IADD3 R45, R45, 0xc00, RZ ;  /* 0x00000c002d2d7810 */ /* 0x000fe20007ffe0ff */
[----:B0-----:R-:W-:Y:S01]  /*13f0*/  IMAD.WIDE R16, R24, R7, c[0x0][0x190] ;  /* 0x0000640018107625 */ /* 0x001fe200078e0207 */
[----:B------:R-:W-:-:S02]  /*1400*/  IADD3 R44, R44, 0xc00, RZ ;  /* 0x00000c002c2c7810 */ /* 0x000fc40007ffe0ff */
[----:B------:R-:W-:Y:S01]  /*1410*/  ISETP.GE.U32.AND P0, PT, R45, 0xe00, PT ;  /* 0x00000e002d00780c */ /* 0x000fe20003f06070 */
[----:B-1----:R-:W-:Y:S01]  /*1420*/  IMAD.WIDE R18, R24, R7, c[0x0][0x198] ;  /* 0x0000660018127625 */ /* 0x002fe200078e0207 */
        /* <DEDUP_REMOVED lines=12> */
[----:B------:R-:W-:Y:S01]  /*14f0*/  CS2R R14, SRZ ;  /* 0x00000000000e7805 */ /* 0x000fe2000001ff00 */
[----:B------:R-:W-:Y:S01]  /*1500*/  CS2R R8, SRZ ;  /* 0x0000000000087805 */ /* 0x000fe2000001ff00 */
[----:B------:R-:W-:Y:S01]  /*1510*/  F2FP.BF16.F32.PACK_AB R20, R13, R4 ;  /* 0x000000040d14723e */ /* 0x000fe200000010ff */
[----:B------:R-:W-:Y:S01]  /*1520*/  IMAD.WIDE R4, R44, R5, c[0x0][0x188] ;  /* 0x000062002c047625 */ /* 0x000fe200078e0205 */
[----:B------:R-:W-:Y:S01]  /*1530*/  F2FP.BF16.F32.PACK_AB R21, R11, R10 ;  /* 0x0000000a0b15723e */ /* 0x000fe200000010ff */
[----:B------:R-:W-:Y:S01]  /*1540*/  CS2R R12, SRZ ;  /* 0x00000000000c7805 */ /* 0x000fe2000001ff00 */
[----:B------:R-:W-:-:S03]  /*1550*/  CS2R R10, SRZ ;  /* 0x00000000000a7805 */ /* 0x000fc6000001ff00 */
[----:B------:R0:W-:Y:S04]  /*1560*/  STG.E.64 [R16.64], R20 ;  /* 0x0000001410007986 */ /* 0x0001e8000c101b24 */
[----:B------:R1:W-:Y:S04]  /*1570*/  STG.E.64 [R18.64], R20 ;  /* 0x0000001412007986 */ /* 0x0003e8000c101b24 */
[----:B------:R-:W0:Y:S04]  /*1580*/  @!P0 LDG.E.EF.128 R12, [R4.64] ;  /* 0x00000024040c8981 */ /* 0x000e28000c0e1d00 */
[----:B------:R-:W2:Y:S01]  /*1590*/  @!P0 LDG.E.EL.128 R8, [R2.64+0x3000] ;  /* 0x0030002402088981 */ /* 0x000ea2000c2e1d00 */
[----:B0-----:R-:W-:-:S02]  /*15a0*/  SEL R17, R12, RZ, !P0 ;  /* 0x000000ff0c117207 */ /* 0x001fc40004000000 */
[----:B------:R-:W-:Y:S02]  /*15b0*/  SEL R13, R13, RZ, !P0 ;  /* 0x000000ff0d0d7207 */ /* 0x000fe40004000000 */
[----:B-1----:R-:W-:Y:S01]  /*15c0*/  SEL R19, R14, RZ, !P0 ;  /* 0x000000ff0e137207 */ /* 0x002fe20004000000 */
[----:B------:R-:W-:Y:S01]  /*15d0*/  FMUL R6, R0, R17 ;  /* 0x0000001100067220 */ /* 0x000fe20000400000 */
[----:B--2---:R-:W-:Y:S01]  /*15e0*/  SEL R8, R8, RZ, !P0 ;  /* 0x000000ff08087207 */ /* 0x004fe20004000000 */
[C---:B------:R-:W-:Y:S01]  /*15f0*/  FMUL R4, R0.reuse, R13 ;  /* 0x0000000d00047220 */ /* 0x040fe20000400000 */
[----:B------:R-:W-:Y:S01]  /*1600*/  SEL R9, R9, RZ, !P0 ;  /* 0x000000ff09097207 */ /* 0x000fe20004000000 */
[----:B------:R-:W-:Y:S01]  /*1610*/  FMUL R2, R0, R19 ;  /* 0x0000001300027220 */ /* 0x000fe20000400000 */
[----:B------:R-:W-:Y:S01]  /*1620*/  SEL R15, R15, RZ, !P0 ;  /* 0x000000ff0f0f7207 */ /* 0x000fe20004000000 */
[----:B------:R-:W-:Y:S01]  /*1630*/  FADD R3, R8, 1 ;  /* 0x3f80000008037421 */ /* 0x000fe20000000000 */
[----:B------:R-:W-:Y:S01]  /*1640*/  SEL R10, R10, RZ, !P0 ;  /* 0x000000ff0a0a7207 */ /* 0x000fe20004000000 */
[----:B------:R-:W-:Y:S01]  /*1650*/  FADD R9, R9, 1 ;  /* 0x3f80000009097421 */ /* 0x000fe20000000000 */
[----:B------:R-:W-:Y:S01]  /*1660*/  SEL R11, R11, RZ, !P0 ;  /* 0x000000ff0b0b7207 */ /* 0x000fe20004000000 */
[----:B------:R-:W-:Y:S01]  /*1670*/  FMUL R0, R0, R15 ;  /* 0x0000000f00007220 */ /* 0x000fe20000400000 */
[----:B------:R-:W-:Y:S01]  /*1680*/  FMUL R3, R6, R3 ;  /* 0x0000000306037220 */ /* 0x000fe20000400000 */
[----:B------:R-:W-:Y:S01]  /*1690*/  FADD R5, R10, 1 ;  /* 0x3f8000000a057421 */ /* 0x000fe20000000000 */
[----:B------:R-:W-:Y:S01]  /*16a0*/  FMUL R4, R4, R9 ;  /* 0x0000000904047220 */ /* 0x000fe20000400000 */
[----:B------:R-:W-:-:S02]  /*16b0*/  FADD R11, R11, 1 ;  /* 0x3f8000000b0b7421 */ /* 0x000fc40000000000 */
[----:B------:R-:W-:Y:S02]  /*16c0*/  FMUL R5, R2, R5 ;  /* 0x0000000502057220 */ /* 0x000fe40000400000 */
[----:B------:R-:W-:Y:S01]  /*16d0*/  FMUL R0, R0, R11 ;  /* 0x0000000b00007220 */ /* 0x000fe20000400000 */
[----:B------:R-:W-:Y:S01]  /*16e0*/  F2FP.BF16.F32.PACK_AB R8, R4, R3 ;  /* 0x000000030408723e */ /* 0x000fe200000010ff */
[----:B------:R-:W-:-:S03]  /*16f0*/  IMAD.WIDE R2, R44, R7, c[0x0][0x190] ;  /* 0x000064002c027625 */ /* 0x000fc600078e0207 */
[----:B------:R-:W-:Y:S01]  /*1700*/  F2FP.BF16.F32.PACK_AB R9, R0, R5 ;  /* 0x000000050009723e */ /* 0x000fe200000010ff */
[----:B------:R-:W-:-:S04]  /*1710*/  IMAD.WIDE R4, R44, R7, c[0x0][0x198] ;  /* 0x000066002c047625 */ /* 0x000fc800078e0207 */
[----:B------:R0:W-:Y:S01]  /*1720*/  @!P0 STG.E.64 [R2.64], R8 ;  /* 0x0000000802008986 */ /* 0x0001e2000c101b24 */
[----:B------:R-:W-:Y:S05]  /*1730*/  @P0 EXIT ;  /* 0x000000000000094d */ /* 0x000fea0003800000 */
[----:B------:R-:W-:Y:S01]  /*1740*/  STG.E.64 [R4.64], R8 ;  /* 0x0000000804007986 */ /* 0x000fe2000c101b24 */
[----:B------:R-:W-:Y:S05]  /*1750*/  EXIT ;  /* 0x000000000000794d */ /* 0x000fea0003800000 */
.L_x_2:
[----:B------:R-:W-:Y:S02]  /*1760*/  MOV R5, R9 ;  /* 0x0000000900057202 */ /* 0x000fe40000000f00 */
[----:B------:R-:W-:Y:S02]  /*1770*/  MOV R4, 0x10 ;  /* 0x0000001000047802 */ /* 0x000fe40000000f00 */
[----:B------:R-:W-:Y:S02]  /*1780*/  MOV R0, 0x1f ;  /* 0x0000001f00007802 */ /* 0x000fe40000000f00 */
[----:B------:R-:W-:Y:S02]  /*1790*/  MOV R7, 0xffffffff ;  /* 0xffffffff00077802 */ /* 0x000fe40000000f00 */
[----:B------:R-:W-:-:S02]  /*17a0*/  MOV R2, 0x17c0 ;  /* 0x000017c000027802 */ /* 0x000fc40000000f00 */
[----:B------:R-:W-:Y:S05]  /*17b0*/  CALL.REL.NOINC `($__internal_0_$__cuda_sm70_shflsync_bfly) ;  /* 0x0000011000007944 */ /* 0x000fea0003c00000 */
[----:B01----:R-:W-:Y:S01]  /*17c0*/  FADD R5, R9, R4 ;  /* 0x0000000409057221 */ /* 0x003fe20000000000 */
[----:B------:R-:W-:-:S02]  /*17d0*/  MOV R4, 0x8 ;  /* 0x0000000800047802 */ /* 0x000fc40000000f00 */
[----:B------:R-:W-:-:S02]  /*17e0*/  MOV R2, 0x1800 ;  /* 0x0000180000027802 */ /* 0x000fc40000000f00 */
[----:B------:R-:W-:Y:S05]  /*17f0*/  CALL.REL.NOINC `($__internal_0_$__cuda_sm70_shflsync_bfly) ;  /* 0x000000d000007944 */ /* 0x000fea0003c00000 */
[----:B01----:R-:W-:Y:S01]  /*1800*/  FADD R5, R5, R4 ;  /* 0x0000000405057221 */ /* 0x003fe20000000000 */
[----:B------:R-:W-:Y:S01]  /*1810*/  IMAD.MOV.U32 R4, RZ, RZ, 0x4 ;  /* 0x00000004ff047424 */ /* 0x000fe200078e00ff */
[----:B------:R-:W-:-:S02]  /*1820*/  MOV R2, 0x1840 ;  /* 0x0000184000027802 */ /* 0x000fc40000000f00 */
[----:B------:R-:W-:Y:S05]  /*1830*/  CALL.REL.NOINC `($__internal_0_$__cuda_sm70_shflsync_bfly) ;  /* 0x0000009000007944 */ /* 0x000fea0003c00000 */
[----:B01----:R-:W-:Y:S01]  /*1840*/  FADD R5, R5, R4 ;  /* 0x0000000405057221 */ /* 0x003fe20000000000 */
[----:B------:R-:W-:Y:S02]  /*1850*/  MOV R4, 0x2 ;  /* 0x0000000200047802 */ /* 0x000fe40000000f00 */
[----:B------:R-:W-:-:S02]  /*1860*/  MOV R2, 0x1880 ;  /* 0x0000188000027802 */ /* 0x000fc40000000f00 */
[----:B------:R-:W-:Y:S05]  /*1870*/  CALL.REL.NOINC `($__internal_0_$__cuda_sm70_shflsync_bfly) ;  /* 0x0000005000007944 */ /* 0x000fea0003c00000 */
[----:B01----:R-:W-:Y:S01]  /*1880*/  FADD R5, R5, R4 ;  /* 0x0000000405057221 */ /* 0x003fe20000000000 */
[----:B------:R-:W-:Y:S02]  /*1890*/  MOV R4, 0x1 ;  /* 0x0000000100047802 */ /* 0x000fe40000000f00 */
[----:B------:R-:W-:-:S02]  /*18a0*/  MOV R2, 0x18c0 ;  /* 0x000018c000027802 */ /* 0x000fc40000000f00 */
[----:B------:R-:W-:Y:S05]  /*18b0*/  CALL.REL.NOINC `($__internal_0_$__cuda_sm70_shflsync_bfly) ;  /* 0x0000001000007944 */ /* 0x000fea0003c00000 */
[----:B------:R-:W-:Y:S05]  /*18c0*/  BRA `(.L_x_3) ;  /* 0xfffff64000007947 */ /* 0x000fea000383ffff */
        .weak           $__internal_0_$__cuda_sm70_shflsync_bfly
        .type           $__internal_0_$__cuda_sm70_shflsync_bfly,@function
        .size           $__internal_0_$__cuda_sm70_shflsync_bfly,(.L_x_5 - $__internal_0_$__cuda_sm70_shflsync_bfly)
$__internal_0_$__cuda_sm70_shflsync_bfly:
[----:B------:R-:W-:Y:S01]  /*18d0*/  MOV R3, 0x0 ;  /* 0x0000000000037802 */ /* 0x000fe20000000f00 */
[----:B------:R0:W1:Y:S03]  /*18e0*/  SHFL.BFLY PT, R4, R5, R4, R0 ;  /* 0x0c00000405047389 */ /* 0x00006600000e0000 */
[----:B------:R-:W-:Y:S05]  /*18f0*/  RET.REL.NODEC R2 `(triton__0d1d2d3d4d5d6d7d8de9de) ;  /* 0xffffe70002007950 */ /* 0x000fea0003c3ffff */
.L_x_4:
[----:B------:R-:W-:-:S00]  /*1900*/  BRA `(.L_x_4) ;  /* 0xfffffff000007947 */ /* 0x000fc0000383ffff */
[----:B------:R-:W-:-:S00]  /*1910*/  NOP ;  /* 0x0000000000007918 */ /* 0x000fc00000000000 */
        /* <DEDUP_REMOVED lines=14> */
.L_x_5:


//--------------------- .nv.global.init           --------------------------
	.section	.nv.global.init,"aw",@progbits
.nv.global.init:
	.type		assertFunc_0,@object
	.size		assertFunc_0,(_$_str - assertFunc_0)
assertFunc_0:
        /*0000*/ 	.byte	0x3c, 0x6d, 0x6f, 0x64, 0x75, 0x6c, 0x65, 0x3e
	.type		_$_str,@object
	.size		_$_str,(assertMessage_0 - _$_str)
_$_str:
        /*0008*/ 	.byte	0x5f, 0x5f, 0x43, 0x55, 0x44, 0x41, 0x5f, 0x46, 0x54, 0x5a, 0x00
	.type		assertMessage_0,@object
	.size		assertMessage_0,(assertFile_0 - assertMessage_0)
assertMessage_0:
        /*0013*/ 	.byte	0x69, 0x6e, 0x64, 0x65, 0x78, 0x20, 0x6f, 0x75, 0x74, 0x20, 0x6f, 0x66, 0x20, 0x62, 0x6f, 0x75
        /*0023*/ 	.byte	0x6e, 0x64, 0x73, 0x3a, 0x20, 0x30, 0x20, 0x3c, 0x3d, 0x20, 0x74, 0x6d, 0x70, 0x32, 0x33, 0x20
        /*0033*/ 	.byte	0x3c, 0x20, 0x32, 0x38, 0x38, 0x32, 0x35, 0x36
	.type		assertFile_0,@object
	.size		assertFile_0,(.L_1 - assertFile_0)
assertFile_0:
        /*003b*/ 	.byte	0x2f, 0x68, 0x6f, 0x6d, 0x65, 0x2f, 0x7a, 0x65, 0x75, 0x73, 0x2f, 0x6d, 0x69, 0x6e, 0x69, 0x63
        /*004b*/ 	.byte	0x6f, 0x6e, 0x64, 0x61, 0x33, 0x2f, 0x65, 0x6e, 0x76, 0x73, 0x2f, 0x63, 0x6c, 0x6f, 0x75, 0x64
        /*005b*/ 	.byte	0x73, 0x70, 0x61, 0x63, 0x65, 0x2f, 0x6c, 0x69, 0x62, 0x2f, 0x70, 0x79, 0x74, 0x68, 0x6f, 0x6e
        /*006b*/ 	.byte	0x33, 0x2e, 0x31, 0x30, 0x2f, 0x73, 0x69, 0x74, 0x65, 0x2d, 0x70, 0x61, 0x63, 0x6b, 0x61, 0x67
        /*007b*/ 	.byte	0x65, 0x73, 0x2f, 0x74, 0x6f, 0x72, 0x63, 0x68, 0x2f, 0x5f, 0x69, 0x6e, 0x64, 0x75, 0x63, 0x74
        /*008b*/ 	.byte	0x6f, 0x72, 0x2f, 0x63, 0x6f, 0x64, 0x65, 0x63, 0x61, 0x63, 0x68, 0x65, 0x2e, 0x70, 0x79
.L_1:


//--------------------- .nv.shared.triton__0d1d2d3d4d5d6d7d8de9de --------------------------
	.section	.nv.shared.triton__0d1d2d3d4d5d6d7d8de9de,"aw",@nobits
	.align	16


//--------------------- SYMBOLS --------------------------

	.type		__assertfail,@function
